//
// Generated by NVIDIA NVVM Compiler
//
// Compiler Build ID: CL-36424714
// Cuda compilation tools, release 13.0, V13.0.88
// Based on NVVM 20.0.0
//

.version 9.0
.target sm_100
.address_size 64

	// .globl	_Z15my_first_kernelPf

.visible .entry _Z15my_first_kernelPf(
	.param .u64 .ptr .align 1 _Z15my_first_kernelPf_param_0
)
{
	.reg .b32 	%r<5>;
	.reg .b32 	%f<2>;
	.reg .b64 	%rd<5>;

	ld.param.u64 	%rd1, [_Z15my_first_kernelPf_param_0];
	cvta.to.global.u64 	%rd2, %rd1;
	mov.u32 	%r1, %ctaid.x;
	mov.u32 	%r2, %ntid.x;
	mov.u32 	%r3, %tid.x;
	mad.lo.s32 	%r4, %r1, %r2, %r3;
	cvt.rn.f32.u32 	%f1, %r3;
	mul.wide.s32 	%rd3, %r4, 4;
	add.s64 	%rd4, %rd2, %rd3;
	st.global.f32 	[%rd4], %f1;
	ret;

}


// ===== COMPILED SASS (sm_100) =====

	.target	sm_100

	.elftype	@"ET_EXEC"


//--------------------- .note.nv.tkinfo           --------------------------
	.section	.note.nv.tkinfo,"",@"SHT_NOTE"
	.sectionflags	@"SHF_NOTE_NV_TKINFO"
	.tkinfo
        /*0018*/ 	.word	0x00000002
        /*0030*/ 	.string	""
        /*0030*/ 	.string	"ptxas"
        /*0030*/ 	.string	"Cuda compilation tools, release 13.0, V13.0.88"
        /*0030*/ 	.string	"Build cuda_13.0.r13.0/compiler.36424714_0"
        /*0030*/ 	.string	"-arch sm_100 -m 64 "



//--------------------- .note.nv.cuinfo           --------------------------
	.section	.note.nv.cuinfo,"",@"SHT_NOTE"
	.sectionflags	@"SHF_NOTE_NV_CUINFO"
        /*0018*/ 	.short	0x0002
        /*001a*/ 	.short	0x0064
        /*001c*/ 	.short	0x0082
	.zero		2


//--------------------- .nv.info                  --------------------------
	.section	.nv.info,"",@"SHT_CUDA_INFO"
	.align	4


	//----- nvinfo : EIATTR_REGCOUNT
	.align		4
        /*0000*/ 	.byte	0x04, 0x2f
        /*0002*/ 	.short	(.L_1 - .L_0)
	.align		4
.L_0:
        /*0004*/ 	.word	index@(_Z15my_first_kernelPf)
        /*0008*/ 	.word	0x0000000a


	//----- nvinfo : EIATTR_FRAME_SIZE
	.align		4
.L_1:
        /*000c*/ 	.byte	0x04, 0x11
        /*000e*/ 	.short	(.L_3 - .L_2)
	.align		4
.L_2:
        /*0010*/ 	.word	index@(_Z15my_first_kernelPf)
        /*0014*/ 	.word	0x00000000


	//----- nvinfo : EIATTR_MIN_STACK_SIZE
	.align		4
.L_3:
        /*0018*/ 	.byte	0x04, 0x12
        /*001a*/ 	.short	(.L_5 - .L_4)
	.align		4
.L_4:
        /*001c*/ 	.word	index@(_Z15my_first_kernelPf)
        /*0020*/ 	.word	0x00000000
.L_5:


//--------------------- .nv.compat                --------------------------
	.section	.nv.compat,"",@"SHT_CUDA_COMPAT_INFO"
	.align	4
        /*0000*/ 	.byte	0x02, 0x09, 0x00, 0x00, 0x02, 0x02, 0x01, 0x00, 0x02, 0x05, 0x05, 0x00, 0x03, 0x07, 0x01, 0x01
        /*0010*/ 	.byte	0x02, 0x03, 0x00, 0x00, 0x02, 0x06, 0x01, 0x00, 0x04, 0x0b, 0x08, 0x00, 0x09, 0x00, 0x00, 0x00
        /*0020*/ 	.byte	0x00, 0x00, 0x00, 0x00


//--------------------- .nv.info._Z15my_first_kernelPf --------------------------
	.section	.nv.info._Z15my_first_kernelPf,"",@"SHT_CUDA_INFO"
	.sectionflags	@""
	.align	4


	//----- nvinfo : EIATTR_CUDA_API_VERSION
	.align		4
        /*0000*/ 	.byte	0x04, 0x37
        /*0002*/ 	.short	(.L_7 - .L_6)
.L_6:
        /*0004*/ 	.word	0x00000082


	//----- nvinfo : EIATTR_KPARAM_INFO
	.align		4
.L_7:
        /*0008*/ 	.byte	0x04, 0x17
        /*000a*/ 	.short	(.L_9 - .L_8)
.L_8:
        /*000c*/ 	.word	0x00000000
        /*0010*/ 	.short	0x0000
        /*0012*/ 	.short	0x0000
        /*0014*/ 	.byte	0x00, 0xf5, 0x21, 0x00


	//----- nvinfo : EIATTR_SPARSE_MMA_MASK
	.align		4
.L_9:
        /*0018*/ 	.byte	0x03, 0x50
        /*001a*/ 	.short	0x0000


	//----- nvinfo : EIATTR_MAXREG_COUNT
	.align		4
        /*001c*/ 	.byte	0x03, 0x1b
        /*001e*/ 	.short	0x00ff


	//----- nvinfo : EIATTR_MERCURY_ISA_VERSION
	.align		4
        /*0020*/ 	.byte	0x03, 0x5f
        /*0022*/ 	.short	0x0101


	//----- nvinfo : EIATTR_VRC_CTA_INIT_COUNT
	.align		4
        /*0024*/ 	.byte	0x02, 0x4a
	.zero		1
	.zero		1


	//----- nvinfo : EIATTR_EXIT_INSTR_OFFSETS
	.align		4
        /*0028*/ 	.byte	0x04, 0x1c
        /*002a*/ 	.short	(.L_11 - .L_10)


	//   ....[0]....
.L_10:
        /*002c*/ 	.word	0x000000a0


	//----- nvinfo : EIATTR_CBANK_PARAM_SIZE
	.align		4
.L_11:
        /*0030*/ 	.byte	0x03, 0x19
        /*0032*/ 	.short	0x0008


	//----- nvinfo : EIATTR_PARAM_CBANK
	.align		4
        /*0034*/ 	.byte	0x04, 0x0a
        /*0036*/ 	.short	(.L_13 - .L_12)
	.align		4
.L_12:
        /*0038*/ 	.word	index@(.nv.constant0._Z15my_first_kernelPf)
        /*003c*/ 	.short	0x0380
        /*003e*/ 	.short	0x0008


	//----- nvinfo : EIATTR_SW_WAR
	.align		4
.L_13:
        /*0040*/ 	.byte	0x04, 0x36
        /*0042*/ 	.short	(.L_15 - .L_14)
.L_14:
        /*0044*/ 	.word	0x00000008
.L_15:


//--------------------- .nv.callgraph             --------------------------
	.section	.nv.callgraph,"",@"SHT_CUDA_CALLGRAPH"
	.align	4
	.sectionentsize	8
	.align		4
        /*0000*/ 	.word	0x00000000
	.align		4
        /*0004*/ 	.word	0xffffffff
	.align		4
        /*0008*/ 	.word	0x00000000
	.align		4
        /*000c*/ 	.word	0xfffffffe
	.align		4
        /*0010*/ 	.word	0x00000000
	.align		4
        /*0014*/ 	.word	0xfffffffd
	.align		4
        /*0018*/ 	.word	0x00000000
	.align		4
        /*001c*/ 	.word	0xfffffffc


//--------------------- .text._Z15my_first_kernelPf --------------------------
	.section	.text._Z15my_first_kernelPf,"ax",@progbits
	.align	128
        .global         _Z15my_first_kernelPf
        .type           _Z15my_first_kernelPf,@function
        .size           _Z15my_first_kernelPf,(.L_x_1 - _Z15my_first_kernelPf)
        .other          _Z15my_first_kernelPf,@"STO_CUDA_ENTRY STV_DEFAULT"
_Z15my_first_kernelPf:
.text._Z15my_first_kernelPf:
[----:B------:R-:W-:Y:S01]  /*0000*/  LDC R1, c[0x0][0x37c] ;  /* 0x0000df00ff017b82 */ /* 0x000fe20000000800 */
[----:B------:R-:W0:Y:S07]  /*0010*/  S2R R0, SR_TID.X ;  /* 0x0000000000007919 */ /* 0x000e2e0000002100 */
[----:B------:R-:W1:Y:S01]  /*0020*/  S2UR UR6, SR_CTAID.X ;  /* 0x00000000000679c3 */ /* 0x000e620000002500 */
[----:B------:R-:W2:Y:S07]  /*0030*/  LDCU.64 UR4, c[0x0][0x358] ;  /* 0x00006b00ff0477ac */ /* 0x000eae0008000a00 */
[----:B------:R-:W1:Y:S08]  /*0040*/  LDC R5, c[0x0][0x360] ;  /* 0x0000d800ff057b82 */ /* 0x000e700000000800 */
[----:B------:R-:W3:Y:S01]  /*0050*/  LDC.64 R2, c[0x0][0x380] ;  /* 0x0000e000ff027b82 */ /* 0x000ee20000000a00 */
[----:B0-----:R-:W-:Y:S01]  /*0060*/  I2FP.F32.U32 R7, R0 ;  /* 0x0000000000077245 */ /* 0x001fe20000201000 */
[----:B-1----:R-:W-:-:S04]  /*0070*/  IMAD R5, R5, UR6, R0 ;  /* 0x0000000605057c24 */ /* 0x002fc8000f8e0200 */
[----:B---3--:R-:W-:-:S05]  /*0080*/  IMAD.WIDE R2, R5, 0x4, R2 ;  /* 0x0000000405027825 */ /* 0x008fca00078e0202 */
[----:B--2---:R-:W-:Y:S01]  /*0090*/  STG.E desc[UR4][R2.64], R7 ;  /* 0x0000000702007986 */ /* 0x004fe2000c101904 */
[----:B------:R-:W-:Y:S05]  /*00a0*/  EXIT ;  /* 0x000000000000794d */ /* 0x000fea0003800000 */
.L_x_0:
[----:B------:R-:W-:-:S00]  /*00b0*/  BRA `(.L_x_0) ;  /* 0xfffffffc00fc7947 */ /* 0x000fc0000383ffff */
[----:B------:R-:W-:-:S00]  /*00c0*/  NOP ;  /* 0x0000000000007918 */ /* 0x000fc00000000000 */
        /* <DEDUP_REMOVED lines=11> */
.L_x_1:


//--------------------- .nv.shared.reserved.0     --------------------------
	.section	.nv.shared.reserved.0,"aw",@nobits
	.weak		__nv_reservedSMEM_offset_0_alias
	.size		__nv_reservedSMEM_offset_0_alias, 0, 64
	.other		__nv_reservedSMEM_offset_0_alias,@"STO_CUDA_RESERVED_SHARED STV_DEFAULT"
__nv_reservedSMEM_offset_0_alias:
	.zero		0
	.zero		64


//--------------------- .nv.constant0._Z15my_first_kernelPf --------------------------
	.section	.nv.constant0._Z15my_first_kernelPf,"a",@progbits
	.sectionflags	@""
	.align	4
.nv.constant0._Z15my_first_kernelPf:
	.zero		904


//--------------------- SYMBOLS --------------------------

	.type		.nv.reservedSmem.offset0,@object
	.size		.nv.reservedSmem.offset0,0x4
